	.headerflags	@"EF_CUDA_TEXMODE_UNIFIED EF_CUDA_64BIT_ADDRESS EF_CUDA_ACCELERATORS EF_CUDA_SM90 EF_CUDA_VIRTUAL_SM(EF_CUDA_SM90)"
	.elftype	@"ET_EXEC"


//--------------------- .nv.info                  --------------------------
	.section	.nv.info,"",@"SHT_CUDA_INFO"
	.align	4


	//----- nvinfo : EIATTR_REGCOUNT
	.align		4
        /*0000*/ 	.byte	0x04, 0x2f
        /*0002*/ 	.short	(.L_1 - .L_0)
	.align		4
.L_0:
        /*0004*/ 	.word	index@(triton_poi_fused_add_4)
        /*0008*/ 	.word	0x00000012


	//----- nvinfo : EIATTR_MIN_STACK_SIZE
	.align		4
.L_1:
        /*000c*/ 	.byte	0x04, 0x12
        /*000e*/ 	.short	(.L_3 - .L_2)
	.align		4
.L_2:
        /*0010*/ 	.word	index@(triton_poi_fused_add_4)
        /*0014*/ 	.word	0x00000000


	//----- nvinfo : EIATTR_FRAME_SIZE
	.align		4
.L_3:
        /*0018*/ 	.byte	0x04, 0x11
        /*001a*/ 	.short	(.L_5 - .L_4)
	.align		4
.L_4:
        /*001c*/ 	.word	index@(triton_poi_fused_add_4)
        /*0020*/ 	.word	0x00000000


	//----- nvinfo : EIATTR_MIN_STACK_SIZE
	.align		4
.L_5:
        /*0024*/ 	.byte	0x04, 0x12
        /*0026*/ 	.short	(.L_7 - .L_6)
	.align		4
.L_6:
        /*0028*/ 	.word	index@(triton_poi_fused_add_4)
        /*002c*/ 	.word	0x00000000
.L_7:


//--------------------- .nv.info.triton_poi_fused_add_4 --------------------------
	.section	.nv.info.triton_poi_fused_add_4,"",@"SHT_CUDA_INFO"
	.sectionflags	@""
	.align	4


	//----- nvinfo : EIATTR_CUDA_API_VERSION
	.align		4
        /*0000*/ 	.byte	0x04, 0x37
        /*0002*/ 	.short	(.L_9 - .L_8)
.L_8:
        /*0004*/ 	.word	0x0000007c


	//----- nvinfo : EIATTR_KPARAM_INFO
	.align		4
.L_9:
        /*0008*/ 	.byte	0x04, 0x17
        /*000a*/ 	.short	(.L_11 - .L_10)
.L_10:
        /*000c*/ 	.word	0x00000000
        /*0010*/ 	.short	0x0003
        /*0012*/ 	.short	0x0018
        /*0014*/ 	.byte	0x00, 0xf0, 0x11, 0x00


	//----- nvinfo : EIATTR_KPARAM_INFO
	.align		4
.L_11:
        /*0018*/ 	.byte	0x04, 0x17
        /*001a*/ 	.short	(.L_13 - .L_12)
.L_12:
        /*001c*/ 	.word	0x00000000
        /*0020*/ 	.short	0x0002
        /*0022*/ 	.short	0x0010
        /*0024*/ 	.byte	0x00, 0xf4, 0x21, 0x00


	//----- nvinfo : EIATTR_KPARAM_INFO
	.align		4
.L_13:
        /*0028*/ 	.byte	0x04, 0x17
        /*002a*/ 	.short	(.L_15 - .L_14)
.L_14:
        /*002c*/ 	.word	0x00000000
        /*0030*/ 	.short	0x0001
        /*0032*/ 	.short	0x0008
        /*0034*/ 	.byte	0x00, 0xf4, 0x21, 0x00


	//----- nvinfo : EIATTR_KPARAM_INFO
	.align		4
.L_15:
        /*0038*/ 	.byte	0x04, 0x17
        /*003a*/ 	.short	(.L_17 - .L_16)
.L_16:
        /*003c*/ 	.word	0x00000000
        /*0040*/ 	.short	0x0000
        /*0042*/ 	.short	0x0000
        /*0044*/ 	.byte	0x00, 0xf4, 0x21, 0x00


	//----- nvinfo : EIATTR_SPARSE_MMA_MASK
	.align		4
.L_17:
        /*0048*/ 	.byte	0x03, 0x50
        /*004a*/ 	.short	0x0000


	//----- nvinfo : EIATTR_MAXREG_COUNT
	.align		4
        /*004c*/ 	.byte	0x03, 0x1b
        /*004e*/ 	.short	0x00ff


	//----- nvinfo : EIATTR_EXIT_INSTR_OFFSETS
	.align		4
        /*0050*/ 	.byte	0x04, 0x1c
        /*0052*/ 	.short	(.L_19 - .L_18)


	//   ....[0]....
.L_18:
        /*0054*/ 	.word	0x000001d0


	//   ....[1]....
        /*0058*/ 	.word	0x000001f0


	//----- nvinfo : EIATTR_REQNTID
	.align		4
.L_19:
        /*005c*/ 	.byte	0x04, 0x10
        /*005e*/ 	.short	(.L_21 - .L_20)
.L_20:
        /*0060*/ 	.word	0x00000080
        /*0064*/ 	.word	0x00000001
        /*0068*/ 	.word	0x00000001


	//----- nvinfo : EIATTR_CBANK_PARAM_SIZE
	.align		4
.L_21:
        /*006c*/ 	.byte	0x03, 0x19
        /*006e*/ 	.short	0x001c


	//----- nvinfo : EIATTR_PARAM_CBANK
	.align		4
        /*0070*/ 	.byte	0x04, 0x0a
        /*0072*/ 	.short	(.L_23 - .L_22)
	.align		4
.L_22:
        /*0074*/ 	.word	index@(.nv.constant0.triton_poi_fused_add_4)
        /*0078*/ 	.short	0x0210
        /*007a*/ 	.short	0x001c


	//----- nvinfo : EIATTR_SW_WAR
	.align		4
.L_23:
        /*007c*/ 	.byte	0x04, 0x36
        /*007e*/ 	.short	(.L_25 - .L_24)
.L_24:
        /*0080*/ 	.word	0x00000008
.L_25:


//--------------------- .nv.callgraph             --------------------------
	.section	.nv.callgraph,"",@"SHT_CUDA_CALLGRAPH"
	.align	4
	.sectionentsize	8
	.align		4
        /*0000*/ 	.word	0x00000000
	.align		4
        /*0004*/ 	.word	0xffffffff
	.align		4
        /*0008*/ 	.word	0x00000000
	.align		4
        /*000c*/ 	.word	0xfffffffe
	.align		4
        /*0010*/ 	.word	0x00000000
	.align		4
        /*0014*/ 	.word	0xfffffffd
	.align		4
        /*0018*/ 	.word	0x00000000
	.align		4
        /*001c*/ 	.word	0xfffffffc


//--------------------- .text.triton_poi_fused_add_4 --------------------------
	.section	.text.triton_poi_fused_add_4,"ax",@progbits
	.align	128
        .global         triton_poi_fused_add_4
        .type           triton_poi_fused_add_4,@function
        .size           triton_poi_fused_add_4,(.L_x_1 - triton_poi_fused_add_4)
        .other          triton_poi_fused_add_4,@"STO_CUDA_ENTRY STV_DEFAULT"
triton_poi_fused_add_4:
.text.triton_poi_fused_add_4:
[----:B------:R-:W0:Y:S02]  /*0000*/  LDC R1, c[0x0][0x28] ;  /* 0x00000a00ff017b82 */ /* 0x000e240000000800 */
[----:B------:R-:W1:Y:S01]  /*0010*/  S2R R0, SR_TID.X ;  /* 0x0000000000007919 */ /* 0x000e620000002100 */
[----:B------:R-:W2:Y:S01]  /*0020*/  LDC.64 R6, c[0x0][0x220] ;  /* 0x00008800ff067b82 */ /* 0x000ea20000000a00 */
[----:B------:R-:W-:Y:S01]  /*0030*/  CS2R R12, SRZ ;  /* 0x00000000000c7805 */ /* 0x000fe2000001ff00 */
[----:B------:R-:W-:Y:S01]  /*0040*/  ULDC.64 UR4, c[0x0][0x208] ;  /* 0x0000820000047ab9 */ /* 0x000fe20000000a00 */
[----:B------:R-:W3:Y:S05]  /*0050*/  S2R R9, SR_CTAID.X ;  /* 0x0000000000097919 */ /* 0x000eea0000002500 */
[----:B------:R-:W4:Y:S08]  /*0060*/  LDC.64 R4, c[0x0][0x210] ;  /* 0x00008400ff047b82 */ /* 0x000f300000000a00 */
[----:B------:R-:W5:Y:S01]  /*0070*/  LDC.64 R2, c[0x0][0x218] ;  /* 0x00008600ff027b82 */ /* 0x000f620000000a00 */
[----:B-1----:R-:W-:Y:S01]  /*0080*/  IMAD.SHL.U32 R0, R0, 0x2, RZ ;  /* 0x0000000200007824 */ /* 0x002fe200078e00ff */
[----:B---3--:R-:W-:-:S04]  /*0090*/  SHF.R.S32.HI R8, RZ, 0x17, R9 ;  /* 0x00000017ff087819 */ /* 0x008fc80000011409 */
[----:B------:R-:W-:-:S04]  /*00a0*/  LOP3.LUT R0, R0, 0xfe, RZ, 0xc0, !PT ;  /* 0x000000fe00007812 */ /* 0x000fc800078ec0ff */
[----:B------:R-:W-:Y:S02]  /*00b0*/  LEA R9, R9, R0, 0x8 ;  /* 0x0000000009097211 */ /* 0x000fe400078e40ff */
[----:B------:R-:W-:Y:S02]  /*00c0*/  SGXT R0, R8, 0x1 ;  /* 0x000000010800781a */ /* 0x000fe40000000200 */
[C---:B------:R-:W-:Y:S01]  /*00d0*/  ISETP.GE.AND P0, PT, R9.reuse, 0x100, PT ;  /* 0x000001000900780c */ /* 0x040fe20003f06270 */
[----:B----4-:R-:W-:Y:S01]  /*00e0*/  IMAD.WIDE R4, R9, 0x4, R4 ;  /* 0x0000000409047825 */ /* 0x010fe200078e0204 */
[----:B------:R-:W-:-:S03]  /*00f0*/  LEA.HI R0, R0, R9, RZ, 0x2 ;  /* 0x0000000900007211 */ /* 0x000fc600078f10ff */
[----:B-----5:R-:W-:Y:S01]  /*0100*/  IMAD.WIDE R2, R9, 0x4, R2 ;  /* 0x0000000409027825 */ /* 0x020fe200078e0202 */
[----:B------:R-:W-:-:S05]  /*0110*/  LOP3.LUT R0, R0, 0xfffffffc, RZ, 0xc0, !PT ;  /* 0xfffffffc00007812 */ /* 0x000fca00078ec0ff */
[----:B------:R-:W-:-:S04]  /*0120*/  IMAD.IADD R11, R9, 0x1, -R0 ;  /* 0x00000001090b7824 */ /* 0x000fc800078e0a00 */
[----:B--2---:R-:W-:Y:S01]  /*0130*/  IMAD.WIDE R6, R11, 0x4, R6 ;  /* 0x000000040b067825 */ /* 0x004fe200078e0206 */
[----:B------:R-:W-:Y:S02]  /*0140*/  CS2R R10, SRZ ;  /* 0x00000000000a7805 */ /* 0x000fe4000001ff00 */
[----:B------:R-:W-:Y:S02]  /*0150*/  CS2R R8, SRZ ;  /* 0x0000000000087805 */ /* 0x000fe4000001ff00 */
[----:B------:R-:W2:Y:S04]  /*0160*/  @!P0 LDG.E.EL.64 R12, desc[UR4][R6.64] ;  /* 0x00000004060c8981 */ /* 0x000ea8000c2e1b00 */
[----:B------:R-:W2:Y:S04]  /*0170*/  @!P0 LDG.E.64 R10, desc[UR4][R4.64] ;  /* 0x00000004040a8981 */ /* 0x000ea8000c1e1b00 */
[----:B------:R-:W3:Y:S01]  /*0180*/  @!P0 LDG.E.64 R8, desc[UR4][R2.64] ;  /* 0x0000000402088981 */ /* 0x000ee2000c1e1b00 */
[----:B--2---:R-:W-:Y:S01]  /*0190*/  FADD R15, R12, R10 ;  /* 0x0000000a0c0f7221 */ /* 0x004fe20000000000 */
[----:B------:R-:W-:-:S03]  /*01a0*/  FADD R0, R13, R11 ;  /* 0x0000000b0d007221 */ /* 0x000fc60000000000 */
[----:B---3--:R-:W-:Y:S01]  /*01b0*/  FADD R8, R15, R8 ;  /* 0x000000080f087221 */ /* 0x008fe20000000000 */
[----:B------:R-:W-:Y:S01]  /*01c0*/  FADD R9, R0, R9 ;  /* 0x0000000900097221 */ /* 0x000fe20000000000 */
[----:B------:R-:W-:Y:S06]  /*01d0*/  @P0 EXIT ;  /* 0x000000000000094d */ /* 0x000fec0003800000 */
[----:B------:R-:W-:Y:S01]  /*01e0*/  STG.E.64 desc[UR4][R4.64], R8 ;  /* 0x0000000804007986 */ /* 0x000fe2000c101b04 */
[----:B------:R-:W-:Y:S05]  /*01f0*/  EXIT ;  /* 0x000000000000794d */ /* 0x000fea0003800000 */
.L_x_0:
[----:B------:R-:W-:-:S00]  /*0200*/  BRA `(.L_x_0) ;  /* 0xfffffffc00fc7947 */ /* 0x000fc0000383ffff */
[----:B------:R-:W-:-:S00]  /*0210*/  NOP ;  /* 0x0000000000007918 */ /* 0x000fc00000000000 */
        /* <DEDUP_REMOVED lines=14> */
.L_x_1:


//--------------------- .nv.constant0.triton_poi_fused_add_4 --------------------------
	.section	.nv.constant0.triton_poi_fused_add_4,"a",@progbits
	.sectionflags	@""
	.align	4
.nv.constant0.triton_poi_fused_add_4:
	.zero		556
